// HACK ALERT
// This test is for testing workaround for a bug in IGC where linking fails
// if there is shl/shr with different width of value and shift

.version 6.5
.target sm_30
.address_size 64

.visible .entry shl_link_hack(
	.param .u64 input,
	.param .u64 output
)
{
	.reg .u64 	    in_addr;
    .reg .u64 	    out_addr;
    .reg .u64 	    temp;
    .reg .u64 	    temp2;

	ld.param.u64 	in_addr, [input];
    ld.param.u64 	out_addr, [output];

    // Here only to trigger linking
    .reg .u32 	    unused;
    atom.inc.u32    unused, [out_addr], 2000000;

    ld.u64          temp, [in_addr];
	shl.b64		    temp2, temp, 2;
    st.u64          [out_addr], temp2;
	ret;
}


// ===== COMPILED SASS (sm_100) =====

	.target	sm_100

	.elftype	@"ET_EXEC"


//--------------------- .note.nv.tkinfo           --------------------------
	.section	.note.nv.tkinfo,"",@"SHT_NOTE"
	.sectionflags	@"SHF_NOTE_NV_TKINFO"
	.tkinfo
        /*0018*/ 	.word	0x00000002
        /*0030*/ 	.string	""
        /*0030*/ 	.string	"ptxas"
        /*0030*/ 	.string	"Cuda compilation tools, release 13.0, V13.0.88"
        /*0030*/ 	.string	"Build cuda_13.0.r13.0/compiler.36424714_0"
        /*0030*/ 	.string	"-arch sm_100 "



//--------------------- .note.nv.cuinfo           --------------------------
	.section	.note.nv.cuinfo,"",@"SHT_NOTE"
	.sectionflags	@"SHF_NOTE_NV_CUINFO"
        /*0018*/ 	.short	0x0002
        /*001a*/ 	.short	0x001e
        /*001c*/ 	.short	0x0082
	.zero		2


//--------------------- .nv.info                  --------------------------
	.section	.nv.info,"",@"SHT_CUDA_INFO"
	.align	4


	//----- nvinfo : EIATTR_REGCOUNT
	.align		4
        /*0000*/ 	.byte	0x04, 0x2f
        /*0002*/ 	.short	(.L_1 - .L_0)
	.align		4
.L_0:
        /*0004*/ 	.word	index@(shl_link_hack)
        /*0008*/ 	.word	0x0000000c


	//----- nvinfo : EIATTR_FRAME_SIZE
	.align		4
.L_1:
        /*000c*/ 	.byte	0x04, 0x11
        /*000e*/ 	.short	(.L_3 - .L_2)
	.align		4
.L_2:
        /*0010*/ 	.word	index@(shl_link_hack)
        /*0014*/ 	.word	0x00000000


	//----- nvinfo : EIATTR_MIN_STACK_SIZE
	.align		4
.L_3:
        /*0018*/ 	.byte	0x04, 0x12
        /*001a*/ 	.short	(.L_5 - .L_4)
	.align		4
.L_4:
        /*001c*/ 	.word	index@(shl_link_hack)
        /*0020*/ 	.word	0x00000000
.L_5:


//--------------------- .nv.compat                --------------------------
	.section	.nv.compat,"",@"SHT_CUDA_COMPAT_INFO"
	.align	4
        /*0000*/ 	.byte	0x02, 0x09, 0x00, 0x00, 0x02, 0x02, 0x01, 0x00, 0x02, 0x05, 0x05, 0x00, 0x03, 0x07, 0x01, 0x01
        /*0010*/ 	.byte	0x02, 0x03, 0x00, 0x00, 0x02, 0x06, 0x01, 0x00, 0x04, 0x0b, 0x08, 0x00, 0x09, 0x00, 0x00, 0x00
        /*0020*/ 	.byte	0x00, 0x00, 0x00, 0x00


//--------------------- .nv.info.shl_link_hack    --------------------------
	.section	.nv.info.shl_link_hack,"",@"SHT_CUDA_INFO"
	.sectionflags	@""
	.align	4


	//----- nvinfo : EIATTR_CUDA_API_VERSION
	.align		4
        /*0000*/ 	.byte	0x04, 0x37
        /*0002*/ 	.short	(.L_7 - .L_6)
.L_6:
        /*0004*/ 	.word	0x00000082


	//----- nvinfo : EIATTR_KPARAM_INFO
	.align		4
.L_7:
        /*0008*/ 	.byte	0x04, 0x17
        /*000a*/ 	.short	(.L_9 - .L_8)
.L_8:
        /*000c*/ 	.word	0x00000000
        /*0010*/ 	.short	0x0001
        /*0012*/ 	.short	0x0008
        /*0014*/ 	.byte	0x00, 0xf0, 0x21, 0x00


	//----- nvinfo : EIATTR_KPARAM_INFO
	.align		4
.L_9:
        /*0018*/ 	.byte	0x04, 0x17
        /*001a*/ 	.short	(.L_11 - .L_10)
.L_10:
        /*001c*/ 	.word	0x00000000
        /*0020*/ 	.short	0x0000
        /*0022*/ 	.short	0x0000
        /*0024*/ 	.byte	0x00, 0xf0, 0x21, 0x00


	//----- nvinfo : EIATTR_SPARSE_MMA_MASK
	.align		4
.L_11:
        /*0028*/ 	.byte	0x03, 0x50
        /*002a*/ 	.short	0x0000


	//----- nvinfo : EIATTR_MAXREG_COUNT
	.align		4
        /*002c*/ 	.byte	0x03, 0x1b
        /*002e*/ 	.short	0x00ff


	//----- nvinfo : EIATTR_MERCURY_ISA_VERSION
	.align		4
        /*0030*/ 	.byte	0x03, 0x5f
        /*0032*/ 	.short	0x0101


	//----- nvinfo : EIATTR_VRC_CTA_INIT_COUNT
	.align		4
        /*0034*/ 	.byte	0x02, 0x4a
	.zero		1
	.zero		1


	//----- nvinfo : EIATTR_EXIT_INSTR_OFFSETS
	.align		4
        /*0038*/ 	.byte	0x04, 0x1c
        /*003a*/ 	.short	(.L_13 - .L_12)


	//   ....[0]....
.L_12:
        /*003c*/ 	.word	0x000000a0


	//----- nvinfo : EIATTR_CBANK_PARAM_SIZE
	.align		4
.L_13:
        /*0040*/ 	.byte	0x03, 0x19
        /*0042*/ 	.short	0x0010


	//----- nvinfo : EIATTR_PARAM_CBANK
	.align		4
        /*0044*/ 	.byte	0x04, 0x0a
        /*0046*/ 	.short	(.L_15 - .L_14)
	.align		4
.L_14:
        /*0048*/ 	.word	index@(.nv.constant0.shl_link_hack)
        /*004c*/ 	.short	0x0380
        /*004e*/ 	.short	0x0010


	//----- nvinfo : EIATTR_SW_WAR
	.align		4
.L_15:
        /*0050*/ 	.byte	0x04, 0x36
        /*0052*/ 	.short	(.L_17 - .L_16)
.L_16:
        /*0054*/ 	.word	0x00000008
.L_17:


//--------------------- .nv.callgraph             --------------------------
	.section	.nv.callgraph,"",@"SHT_CUDA_CALLGRAPH"
	.align	4
	.sectionentsize	8
	.align		4
        /*0000*/ 	.word	0x00000000
	.align		4
        /*0004*/ 	.word	0xffffffff
	.align		4
        /*0008*/ 	.word	0x00000000
	.align		4
        /*000c*/ 	.word	0xfffffffe
	.align		4
        /*0010*/ 	.word	0x00000000
	.align		4
        /*0014*/ 	.word	0xfffffffd
	.align		4
        /*0018*/ 	.word	0x00000000
	.align		4
        /*001c*/ 	.word	0xfffffffc


//--------------------- .text.shl_link_hack       --------------------------
	.section	.text.shl_link_hack,"ax",@progbits
	.align	128
        .global         shl_link_hack
        .type           shl_link_hack,@function
        .size           shl_link_hack,(.L_x_1 - shl_link_hack)
        .other          shl_link_hack,@"STO_CUDA_ENTRY STV_DEFAULT"
shl_link_hack:
.text.shl_link_hack:
[----:B------:R-:W-:Y:S08]  /*0000*/  LDC R1, c[0x0][0x37c] ;  /* 0x0000df00ff017b82 */ /* 0x000ff00000000800 */
[----:B------:R-:W0:Y:S01]  /*0010*/  LDC.64 R2, c[0x0][0x388] ;  /* 0x0000e200ff027b82 */ /* 0x000e220000000a00 */
[----:B------:R-:W0:Y:S01]  /*0020*/  LDCU.64 UR4, c[0x0][0x358] ;  /* 0x00006b00ff0477ac */ /* 0x000e220008000a00 */
[----:B------:R-:W-:-:S06]  /*0030*/  IMAD.MOV.U32 R9, RZ, RZ, 0x1e8480 ;  /* 0x001e8480ff097424 */ /* 0x000fcc00078e00ff */
[----:B------:R-:W1:Y:S01]  /*0040*/  LDC.64 R4, c[0x0][0x380] ;  /* 0x0000e000ff047b82 */ /* 0x000e620000000a00 */
[----:B0-----:R-:W-:Y:S04]  /*0050*/  ATOM.E.INC.STRONG.GPU PT, RZ, desc[UR4][R2.64], R9 ;  /* 0x8000000902ff798a */ /* 0x001fe800099ef104 */
[----:B-1----:R-:W2:Y:S02]  /*0060*/  LD.E.64 R4, desc[UR4][R4.64] ;  /* 0x0000000404047980 */ /* 0x002ea4000c101b00 */
[C---:B--2---:R-:W-:Y:S02]  /*0070*/  SHF.L.U64.HI R7, R4.reuse, 0x2, R5 ;  /* 0x0000000204077819 */ /* 0x044fe40000010205 */
[----:B------:R-:W-:-:S05]  /*0080*/  SHF.L.U32 R6, R4, 0x2, RZ ;  /* 0x0000000204067819 */ /* 0x000fca00000006ff */
[----:B------:R-:W-:Y:S01]  /*0090*/  ST.E.64 desc[UR4][R2.64], R6 ;  /* 0x0000000602007985 */ /* 0x000fe2000c101b04 */
[----:B------:R-:W-:Y:S05]  /*00a0*/  EXIT ;  /* 0x000000000000794d */ /* 0x000fea0003800000 */
.L_x_0:
[----:B------:R-:W-:-:S00]  /*00b0*/  BRA `(.L_x_0) ;  /* 0xfffffffc00fc7947 */ /* 0x000fc0000383ffff */
[----:B------:R-:W-:-:S00]  /*00c0*/  NOP ;  /* 0x0000000000007918 */ /* 0x000fc00000000000 */
        /* <DEDUP_REMOVED lines=11> */
.L_x_1:


//--------------------- .nv.shared.reserved.0     --------------------------
	.section	.nv.shared.reserved.0,"aw",@nobits
	.weak		__nv_reservedSMEM_offset_0_alias
	.size		__nv_reservedSMEM_offset_0_alias, 0, 64
	.other		__nv_reservedSMEM_offset_0_alias,@"STO_CUDA_RESERVED_SHARED STV_DEFAULT"
__nv_reservedSMEM_offset_0_alias:
	.zero		0
	.zero		64


//--------------------- .nv.constant0.shl_link_hack --------------------------
	.section	.nv.constant0.shl_link_hack,"a",@progbits
	.sectionflags	@""
	.align	4
.nv.constant0.shl_link_hack:
	.zero		912


//--------------------- SYMBOLS --------------------------

	.type		.nv.reservedSmem.offset0,@object
	.size		.nv.reservedSmem.offset0,0x4
